//
// Generated by NVIDIA NVVM Compiler
//
// Compiler Build ID: CL-36424714
// Cuda compilation tools, release 13.0, V13.0.88
// Based on NVVM 20.0.0
//

.version 9.0
.target sm_100
.address_size 64


.entry _Z14UVAQueryKernelPKlPKfiPfi(
	.param .u64 .ptr .align 1 _Z14UVAQueryKernelPKlPKfiPfi_param_0,
	.param .u64 .ptr .align 1 _Z14UVAQueryKernelPKlPKfiPfi_param_1,
	.param .u32 _Z14UVAQueryKernelPKlPKfiPfi_param_2,
	.param .u64 .ptr .align 1 _Z14UVAQueryKernelPKlPKfiPfi_param_3,
	.param .u32 _Z14UVAQueryKernelPKlPKfiPfi_param_4
)
{
	.reg .pred 	%p<3>;
	.reg .b32 	%r<13>;
	.reg .b32 	%f<2>;
	.reg .b64 	%rd<29>;

	ld.param.u64 	%rd9, [_Z14UVAQueryKernelPKlPKfiPfi_param_0];
	ld.param.u64 	%rd10, [_Z14UVAQueryKernelPKlPKfiPfi_param_1];
	ld.param.u32 	%r1, [_Z14UVAQueryKernelPKlPKfiPfi_param_2];
	ld.param.u64 	%rd11, [_Z14UVAQueryKernelPKlPKfiPfi_param_3];
	ld.param.u32 	%r2, [_Z14UVAQueryKernelPKlPKfiPfi_param_4];
	mov.u32 	%r3, %ctaid.x;
	mov.u32 	%r4, %ntid.x;
	mov.u32 	%r5, %tid.x;
	mad.lo.s32 	%r6, %r3, %r4, %r5;
	cvt.u64.u32 	%rd1, %r6;
	mul.lo.s32 	%r7, %r2, %r1;
	cvt.s64.s32 	%rd12, %r7;
	setp.ge.u64 	%p1, %rd1, %rd12;
	@%p1 bra 	$L__BB0_5;
	cvt.s64.s32 	%rd2, %r1;
	and.b64  	%rd13, %rd2, -4294967296;
	setp.ne.s64 	%p2, %rd13, 0;
	@%p2 bra 	$L__BB0_3;
	cvt.u32.u64 	%r8, %rd2;
	cvt.u32.u64 	%r9, %rd1;
	div.u32 	%r10, %r9, %r8;
	mul.lo.s32 	%r11, %r10, %r8;
	sub.s32 	%r12, %r9, %r11;
	cvt.u64.u32 	%rd27, %r10;
	cvt.u64.u32 	%rd28, %r12;
	bra.uni 	$L__BB0_4;
$L__BB0_3:
	div.u64 	%rd27, %rd1, %rd2;
	mul.lo.s64 	%rd14, %rd27, %rd2;
	sub.s64 	%rd28, %rd1, %rd14;
$L__BB0_4:
	cvta.to.global.u64 	%rd15, %rd9;
	shl.b64 	%rd16, %rd27, 3;
	add.s64 	%rd17, %rd15, %rd16;
	ld.global.u64 	%rd18, [%rd17];
	cvt.s64.s32 	%rd19, %rd28;
	mad.lo.s64 	%rd20, %rd18, %rd2, %rd19;
	cvta.to.global.u64 	%rd21, %rd10;
	shl.b64 	%rd22, %rd20, 2;
	add.s64 	%rd23, %rd21, %rd22;
	ld.global.f32 	%f1, [%rd23];
	cvta.to.global.u64 	%rd24, %rd11;
	shl.b64 	%rd25, %rd1, 2;
	add.s64 	%rd26, %rd24, %rd25;
	st.global.f32 	[%rd26], %f1;
$L__BB0_5:
	ret;

}


// ===== COMPILED SASS (sm_100) =====

	.target	sm_100

	.elftype	@"ET_EXEC"


//--------------------- .note.nv.tkinfo           --------------------------
	.section	.note.nv.tkinfo,"",@"SHT_NOTE"
	.sectionflags	@"SHF_NOTE_NV_TKINFO"
	.tkinfo
        /*0018*/ 	.word	0x00000002
        /*0030*/ 	.string	""
        /*0030*/ 	.string	"ptxas"
        /*0030*/ 	.string	"Cuda compilation tools, release 13.0, V13.0.88"
        /*0030*/ 	.string	"Build cuda_13.0.r13.0/compiler.36424714_0"
        /*0030*/ 	.string	"-arch sm_100 -m 64 "



//--------------------- .note.nv.cuinfo           --------------------------
	.section	.note.nv.cuinfo,"",@"SHT_NOTE"
	.sectionflags	@"SHF_NOTE_NV_CUINFO"
        /*0018*/ 	.short	0x0002
        /*001a*/ 	.short	0x0064
        /*001c*/ 	.short	0x0082
	.zero		2


//--------------------- .nv.info                  --------------------------
	.section	.nv.info,"",@"SHT_CUDA_INFO"
	.align	4


	//----- nvinfo : EIATTR_REGCOUNT
	.align		4
        /*0000*/ 	.byte	0x04, 0x2f
        /*0002*/ 	.short	(.L_1 - .L_0)
	.align		4
.L_0:
        /*0004*/ 	.word	index@(_Z14UVAQueryKernelPKlPKfiPfi)
        /*0008*/ 	.word	0x00000010


	//----- nvinfo : EIATTR_FRAME_SIZE
	.align		4
.L_1:
        /*000c*/ 	.byte	0x04, 0x11
        /*000e*/ 	.short	(.L_3 - .L_2)
	.align		4
.L_2:
        /*0010*/ 	.word	index@($__internal_0_$__cuda_sm20_div_u64)
        /*0014*/ 	.word	0x00000000


	//----- nvinfo : EIATTR_FRAME_SIZE
	.align		4
.L_3:
        /*0018*/ 	.byte	0x04, 0x11
        /*001a*/ 	.short	(.L_5 - .L_4)
	.align		4
.L_4:
        /*001c*/ 	.word	index@(_Z14UVAQueryKernelPKlPKfiPfi)
        /*0020*/ 	.word	0x00000000


	//----- nvinfo : EIATTR_MIN_STACK_SIZE
	.align		4
.L_5:
        /*0024*/ 	.byte	0x04, 0x12
        /*0026*/ 	.short	(.L_7 - .L_6)
	.align		4
.L_6:
        /*0028*/ 	.word	index@(_Z14UVAQueryKernelPKlPKfiPfi)
        /*002c*/ 	.word	0x00000000
.L_7:


//--------------------- .nv.compat                --------------------------
	.section	.nv.compat,"",@"SHT_CUDA_COMPAT_INFO"
	.align	4
        /*0000*/ 	.byte	0x02, 0x09, 0x00, 0x00, 0x02, 0x02, 0x01, 0x00, 0x02, 0x05, 0x05, 0x00, 0x03, 0x07, 0x01, 0x01
        /*0010*/ 	.byte	0x02, 0x03, 0x00, 0x00, 0x02, 0x06, 0x01, 0x00, 0x04, 0x0b, 0x08, 0x00, 0x09, 0x00, 0x00, 0x00
        /*0020*/ 	.byte	0x00, 0x00, 0x00, 0x00


//--------------------- .nv.info._Z14UVAQueryKernelPKlPKfiPfi --------------------------
	.section	.nv.info._Z14UVAQueryKernelPKlPKfiPfi,"",@"SHT_CUDA_INFO"
	.sectionflags	@""
	.align	4


	//----- nvinfo : EIATTR_CUDA_API_VERSION
	.align		4
        /*0000*/ 	.byte	0x04, 0x37
        /*0002*/ 	.short	(.L_9 - .L_8)
.L_8:
        /*0004*/ 	.word	0x00000082


	//----- nvinfo : EIATTR_KPARAM_INFO
	.align		4
.L_9:
        /*0008*/ 	.byte	0x04, 0x17
        /*000a*/ 	.short	(.L_11 - .L_10)
.L_10:
        /*000c*/ 	.word	0x00000000
        /*0010*/ 	.short	0x0004
        /*0012*/ 	.short	0x0020
        /*0014*/ 	.byte	0x00, 0xf0, 0x11, 0x00


	//----- nvinfo : EIATTR_KPARAM_INFO
	.align		4
.L_11:
        /*0018*/ 	.byte	0x04, 0x17
        /*001a*/ 	.short	(.L_13 - .L_12)
.L_12:
        /*001c*/ 	.word	0x00000000
        /*0020*/ 	.short	0x0003
        /*0022*/ 	.short	0x0018
        /*0024*/ 	.byte	0x00, 0xf5, 0x21, 0x00


	//----- nvinfo : EIATTR_KPARAM_INFO
	.align		4
.L_13:
        /*0028*/ 	.byte	0x04, 0x17
        /*002a*/ 	.short	(.L_15 - .L_14)
.L_14:
        /*002c*/ 	.word	0x00000000
        /*0030*/ 	.short	0x0002
        /*0032*/ 	.short	0x0010
        /*0034*/ 	.byte	0x00, 0xf0, 0x11, 0x00


	//----- nvinfo : EIATTR_KPARAM_INFO
	.align		4
.L_15:
        /*0038*/ 	.byte	0x04, 0x17
        /*003a*/ 	.short	(.L_17 - .L_16)
.L_16:
        /*003c*/ 	.word	0x00000000
        /*0040*/ 	.short	0x0001
        /*0042*/ 	.short	0x0008
        /*0044*/ 	.byte	0x00, 0xf5, 0x21, 0x00


	//----- nvinfo : EIATTR_KPARAM_INFO
	.align		4
.L_17:
        /*0048*/ 	.byte	0x04, 0x17
        /*004a*/ 	.short	(.L_19 - .L_18)
.L_18:
        /*004c*/ 	.word	0x00000000
        /*0050*/ 	.short	0x0000
        /*0052*/ 	.short	0x0000
        /*0054*/ 	.byte	0x00, 0xf5, 0x21, 0x00


	//----- nvinfo : EIATTR_SPARSE_MMA_MASK
	.align		4
.L_19:
        /*0058*/ 	.byte	0x03, 0x50
        /*005a*/ 	.short	0x0000


	//----- nvinfo : EIATTR_MAXREG_COUNT
	.align		4
        /*005c*/ 	.byte	0x03, 0x1b
        /*005e*/ 	.short	0x00ff


	//----- nvinfo : EIATTR_MERCURY_ISA_VERSION
	.align		4
        /*0060*/ 	.byte	0x03, 0x5f
        /*0062*/ 	.short	0x0101


	//----- nvinfo : EIATTR_VRC_CTA_INIT_COUNT
	.align		4
        /*0064*/ 	.byte	0x02, 0x4a
	.zero		1
	.zero		1


	//----- nvinfo : EIATTR_EXIT_INSTR_OFFSETS
	.align		4
        /*0068*/ 	.byte	0x04, 0x1c
        /*006a*/ 	.short	(.L_21 - .L_20)


	//   ....[0]....
.L_20:
        /*006c*/ 	.word	0x000000b0


	//   ....[1]....
        /*0070*/ 	.word	0x000003d0


	//----- nvinfo : EIATTR_CRS_STACK_SIZE
	.align		4
.L_21:
        /*0074*/ 	.byte	0x04, 0x1e
        /*0076*/ 	.short	(.L_23 - .L_22)
.L_22:
        /*0078*/ 	.word	0x00000000


	//----- nvinfo : EIATTR_CBANK_PARAM_SIZE
	.align		4
.L_23:
        /*007c*/ 	.byte	0x03, 0x19
        /*007e*/ 	.short	0x0024


	//----- nvinfo : EIATTR_PARAM_CBANK
	.align		4
        /*0080*/ 	.byte	0x04, 0x0a
        /*0082*/ 	.short	(.L_25 - .L_24)
	.align		4
.L_24:
        /*0084*/ 	.word	index@(.nv.constant0._Z14UVAQueryKernelPKlPKfiPfi)
        /*0088*/ 	.short	0x0380
        /*008a*/ 	.short	0x0024


	//----- nvinfo : EIATTR_SW_WAR
	.align		4
.L_25:
        /*008c*/ 	.byte	0x04, 0x36
        /*008e*/ 	.short	(.L_27 - .L_26)
.L_26:
        /*0090*/ 	.word	0x00000008
.L_27:


//--------------------- .nv.callgraph             --------------------------
	.section	.nv.callgraph,"",@"SHT_CUDA_CALLGRAPH"
	.align	4
	.sectionentsize	8
	.align		4
        /*0000*/ 	.word	0x00000000
	.align		4
        /*0004*/ 	.word	0xffffffff
	.align		4
        /*0008*/ 	.word	0x00000000
	.align		4
        /*000c*/ 	.word	0xfffffffe
	.align		4
        /*0010*/ 	.word	0x00000000
	.align		4
        /*0014*/ 	.word	0xfffffffd
	.align		4
        /*0018*/ 	.word	0x00000000
	.align		4
        /*001c*/ 	.word	0xfffffffc


//--------------------- .text._Z14UVAQueryKernelPKlPKfiPfi --------------------------
	.section	.text._Z14UVAQueryKernelPKlPKfiPfi,"ax",@progbits
	.align	128
.text._Z14UVAQueryKernelPKlPKfiPfi:
        .type           _Z14UVAQueryKernelPKlPKfiPfi,@function
        .size           _Z14UVAQueryKernelPKlPKfiPfi,(.L_x_3 - _Z14UVAQueryKernelPKlPKfiPfi)
        .other          _Z14UVAQueryKernelPKlPKfiPfi,@"STO_CUDA_ENTRY STV_DEFAULT"
_Z14UVAQueryKernelPKlPKfiPfi:
[----:B------:R-:W-:Y:S01]  /*0000*/  LDC R1, c[0x0][0x37c] ;  /* 0x0000df00ff017b82 */ /* 0x000fe20000000800 */
[----:B------:R-:W0:Y:S07]  /*0010*/  S2R R3, SR_TID.X ;  /* 0x0000000000037919 */ /* 0x000e2e0000002100 */
[----:B------:R-:W0:Y:S01]  /*0020*/  S2UR UR5, SR_CTAID.X ;  /* 0x00000000000579c3 */ /* 0x000e220000002500 */
[----:B------:R-:W1:Y:S01]  /*0030*/  LDCU UR4, c[0x0][0x3a0] ;  /* 0x00007400ff0477ac */ /* 0x000e620008000800 */
[----:B------:R-:W1:Y:S06]  /*0040*/  LDCU UR8, c[0x0][0x390] ;  /* 0x00007200ff0877ac */ /* 0x000e6c0008000800 */
[----:B------:R-:W0:Y:S01]  /*0050*/  LDC R0, c[0x0][0x360] ;  /* 0x0000d800ff007b82 */ /* 0x000e220000000800 */
[----:B-1----:R-:W-:Y:S01]  /*0060*/  UIMAD UR4, UR4, UR8, URZ ;  /* 0x00000008040472a4 */ /* 0x002fe2000f8e02ff */
[----:B0-----:R-:W-:-:S03]  /*0070*/  IMAD R0, R0, UR5, R3 ;  /* 0x0000000500007c24 */ /* 0x001fc6000f8e0203 */
[----:B------:R-:W-:Y:S02]  /*0080*/  USHF.R.S32.HI UR5, URZ, 0x1f, UR4 ;  /* 0x0000001fff057899 */ /* 0x000fe40008011404 */
[----:B------:R-:W-:-:S04]  /*0090*/  ISETP.GE.U32.AND P0, PT, R0, UR4, PT ;  /* 0x0000000400007c0c */ /* 0x000fc8000bf06070 */
[----:B------:R-:W-:-:S13]  /*00a0*/  ISETP.GE.U32.AND.EX P0, PT, RZ, UR5, PT, P0 ;  /* 0x00000005ff007c0c */ /* 0x000fda000bf06100 */
[----:B------:R-:W-:Y:S05]  /*00b0*/  @P0 EXIT ;  /* 0x000000000000094d */ /* 0x000fea0003800000 */
[----:B------:R-:W-:Y:S01]  /*00c0*/  USHF.R.S32.HI UR5, URZ, 0x1f, UR8 ;  /* 0x0000001fff057899 */ /* 0x000fe20008011408 */
[----:B------:R-:W0:Y:S03]  /*00d0*/  LDCU.64 UR6, c[0x0][0x358] ;  /* 0x00006b00ff0677ac */ /* 0x000e260008000a00 */
[----:B------:R-:W-:-:S09]  /*00e0*/  UISETP.NE.U32.AND UP0, UPT, UR5, URZ, UPT ;  /* 0x000000ff0500728c */ /* 0x000fd2000bf05070 */
[----:B------:R-:W-:Y:S05]  /*00f0*/  BRA.U UP0, `(.L_x_0) ;  /* 0x0000000100587547 */ /* 0x000fea000b800000 */
[----:B------:R-:W1:Y:S01]  /*0100*/  I2F.U32.RP R4, UR8 ;  /* 0x0000000800047d06 */ /* 0x000e620008209000 */
[----:B------:R-:W-:-:S07]  /*0110*/  ISETP.NE.U32.AND P2, PT, RZ, UR8, PT ;  /* 0x00000008ff007c0c */ /* 0x000fce000bf45070 */
[----:B-1----:R-:W1:Y:S02]  /*0120*/  MUFU.RCP R4, R4 ;  /* 0x0000000400047308 */ /* 0x002e640000001000 */
[----:B-1----:R-:W-:-:S06]  /*0130*/  VIADD R2, R4, 0xffffffe ;  /* 0x0ffffffe04027836 */ /* 0x002fcc0000000000 */
[----:B------:R1:W2:Y:S02]  /*0140*/  F2I.FTZ.U32.TRUNC.NTZ R3, R2 ;  /* 0x0000000200037305 */ /* 0x0002a4000021f000 */
[----:B-1----:R-:W-:Y:S02]  /*0150*/  HFMA2 R2, -RZ, RZ, 0, 0 ;  /* 0x00000000ff027431 */ /* 0x002fe400000001ff */
[----:B--2---:R-:W-:-:S04]  /*0160*/  IMAD.MOV R5, RZ, RZ, -R3 ;  /* 0x000000ffff057224 */ /* 0x004fc800078e0a03 */
[----:B------:R-:W-:-:S04]  /*0170*/  IMAD R5, R5, UR8, RZ ;  /* 0x0000000805057c24 */ /* 0x000fc8000f8e02ff */
[----:B------:R-:W-:-:S06]  /*0180*/  IMAD.HI.U32 R3, R3, R5, R2 ;  /* 0x0000000503037227 */ /* 0x000fcc00078e0002 */
[----:B------:R-:W-:-:S04]  /*0190*/  IMAD.HI.U32 R2, R3, R0, RZ ;  /* 0x0000000003027227 */ /* 0x000fc800078e00ff */
[----:B------:R-:W-:-:S04]  /*01a0*/  IMAD.MOV R3, RZ, RZ, -R2 ;  /* 0x000000ffff037224 */ /* 0x000fc800078e0a02 */
[----:B------:R-:W-:-:S05]  /*01b0*/  IMAD R3, R3, UR8, R0 ;  /* 0x0000000803037c24 */ /* 0x000fca000f8e0200 */
[----:B------:R-:W-:-:S13]  /*01c0*/  ISETP.GE.U32.AND P0, PT, R3, UR8, PT ;  /* 0x0000000803007c0c */ /* 0x000fda000bf06070 */
[----:B------:R-:W-:Y:S01]  /*01d0*/  @P0 VIADD R3, R3, -UR8 ;  /* 0x8000000803030c36 */ /* 0x000fe20008000000 */
[----:B------:R-:W-:-:S04]  /*01e0*/  @P0 IADD3 R2, PT, PT, R2, 0x1, RZ ;  /* 0x0000000102020810 */ /* 0x000fc80007ffe0ff */
[----:B------:R-:W-:-:S13]  /*01f0*/  ISETP.GE.U32.AND P1, PT, R3, UR8, PT ;  /* 0x0000000803007c0c */ /* 0x000fda000bf26070 */
[----:B------:R-:W-:Y:S01]  /*0200*/  @P1 VIADD R2, R2, 0x1 ;  /* 0x0000000102021836 */ /* 0x000fe20000000000 */
[----:B------:R-:W-:-:S05]  /*0210*/  @!P2 LOP3.LUT R2, RZ, UR8, RZ, 0x33, !PT ;  /* 0x00000008ff02ac12 */ /* 0x000fca000f8e33ff */
[----:B------:R-:W-:-:S04]  /*0220*/  IMAD.MOV R3, RZ, RZ, -R2 ;  /* 0x000000ffff037224 */ /* 0x000fc800078e0a02 */
[----:B------:R-:W-:Y:S01]  /*0230*/  IMAD R6, R3, UR8, R0 ;  /* 0x0000000803067c24 */ /* 0x000fe2000f8e0200 */
[----:B------:R-:W-:Y:S01]  /*0240*/  MOV R3, RZ ;  /* 0x000000ff00037202 */ /* 0x000fe20000000f00 */
[----:B------:R-:W-:Y:S06]  /*0250*/  BRA `(.L_x_1) ;  /* 0x00000000001c7947 */ /* 0x000fec0003800000 */
.L_x_0:
[----:B------:R-:W-:-:S07]  /*0260*/  MOV R2, 0x280 ;  /* 0x0000028000027802 */ /* 0x000fce0000000f00 */
[----:B0-----:R-:W-:Y:S05]  /*0270*/  CALL.REL.NOINC `($__internal_0_$__cuda_sm20_div_u64) ;  /* 0x0000000000587944 */ /* 0x001fea0003c00000 */
[----:B------:R-:W0:Y:S01]  /*0280*/  LDCU UR8, c[0x0][0x390] ;  /* 0x00007200ff0877ac */ /* 0x000e220008000800 */
[--C-:B------:R-:W-:Y:S02]  /*0290*/  IMAD.MOV R3, RZ, RZ, -R4.reuse ;  /* 0x000000ffff037224 */ /* 0x100fe400078e0a04 */
[----:B------:R-:W-:Y:S02]  /*02a0*/  IMAD.MOV.U32 R2, RZ, RZ, R4 ;  /* 0x000000ffff027224 */ /* 0x000fe400078e0004 */
[----:B0-----:R-:W-:Y:S01]  /*02b0*/  IMAD R6, R3, UR8, R0 ;  /* 0x0000000803067c24 */ /* 0x001fe2000f8e0200 */
[----:B------:R-:W-:-:S07]  /*02c0*/  MOV R3, R5 ;  /* 0x0000000500037202 */ /* 0x000fce0000000f00 */
.L_x_1:
[----:B------:R-:W1:Y:S01]  /*02d0*/  LDCU.128 UR12, c[0x0][0x380] ;  /* 0x00007000ff0c77ac */ /* 0x000e620008000c00 */
[----:B------:R-:W-:Y:S01]  /*02e0*/  SHF.R.S32.HI R7, RZ, 0x1f, R6 ;  /* 0x0000001fff077819 */ /* 0x000fe20000011406 */
[----:B------:R-:W2:Y:S01]  /*02f0*/  LDCU.64 UR10, c[0x0][0x398] ;  /* 0x00007300ff0a77ac */ /* 0x000ea20008000a00 */
[----:B-1----:R-:W-:-:S04]  /*0300*/  LEA R4, P0, R2, UR12, 0x3 ;  /* 0x0000000c02047c11 */ /* 0x002fc8000f8018ff */
[----:B------:R-:W-:-:S05]  /*0310*/  LEA.HI.X R5, R2, UR13, R3, 0x3, P0 ;  /* 0x0000000d02057c11 */ /* 0x000fca00080f1c03 */
[----:B0-----:R-:W3:Y:S02]  /*0320*/  LDG.E.64 R2, desc[UR6][R4.64] ;  /* 0x0000000604027981 */ /* 0x001ee4000c1e1b00 */
[----:B---3--:R-:W-:Y:S02]  /*0330*/  IMAD R3, R3, UR8, RZ ;  /* 0x0000000803037c24 */ /* 0x008fe4000f8e02ff */
[----:B------:R-:W-:-:S04]  /*0340*/  IMAD.WIDE.U32 R6, R2, UR8, R6 ;  /* 0x0000000802067c25 */ /* 0x000fc8000f8e0006 */
[----:B------:R-:W-:Y:S01]  /*0350*/  IMAD R3, R2, UR5, R3 ;  /* 0x0000000502037c24 */ /* 0x000fe2000f8e0203 */
[----:B------:R-:W-:-:S03]  /*0360*/  LEA R2, P0, R6, UR14, 0x2 ;  /* 0x0000000e06027c11 */ /* 0x000fc6000f8010ff */
[----:B------:R-:W-:-:S05]  /*0370*/  IMAD.IADD R3, R7, 0x1, R3 ;  /* 0x0000000107037824 */ /* 0x000fca00078e0203 */
[----:B------:R-:W-:-:S06]  /*0380*/  LEA.HI.X R3, R6, UR15, R3, 0x2, P0 ;  /* 0x0000000f06037c11 */ /* 0x000fcc00080f1403 */
[----:B------:R-:W3:Y:S01]  /*0390*/  LDG.E R3, desc[UR6][R2.64] ;  /* 0x0000000602037981 */ /* 0x000ee2000c1e1900 */
[----:B--2---:R-:W-:-:S04]  /*03a0*/  LEA R4, P0, R0, UR10, 0x2 ;  /* 0x0000000a00047c11 */ /* 0x004fc8000f8010ff */
[----:B------:R-:W-:-:S05]  /*03b0*/  LEA.HI.X R5, R0, UR11, RZ, 0x2, P0 ;  /* 0x0000000b00057c11 */ /* 0x000fca00080f14ff */
[----:B---3--:R-:W-:Y:S01]  /*03c0*/  STG.E desc[UR6][R4.64], R3 ;  /* 0x0000000304007986 */ /* 0x008fe2000c101906 */
[----:B------:R-:W-:Y:S05]  /*03d0*/  EXIT ;  /* 0x000000000000794d */ /* 0x000fea0003800000 */
        .weak           $__internal_0_$__cuda_sm20_div_u64
        .type           $__internal_0_$__cuda_sm20_div_u64,@function
        .size           $__internal_0_$__cuda_sm20_div_u64,(.L_x_3 - $__internal_0_$__cuda_sm20_div_u64)
$__internal_0_$__cuda_sm20_div_u64:
[----:B------:R-:W0:Y:S02]  /*03e0*/  LDCU UR4, c[0x0][0x390] ;  /* 0x00007200ff0477ac */ /* 0x000e240008000800 */
[----:B0-----:R-:W0:Y:S08]  /*03f0*/  I2F.U64.RP R3, UR4 ;  /* 0x0000000400037d12 */ /* 0x001e300008309000 */
[----:B0-----:R-:W0:Y:S02]  /*0400*/  MUFU.RCP R3, R3 ;  /* 0x0000000300037308 */ /* 0x001e240000001000 */
[----:B0-----:R-:W-:-:S06]  /*0410*/  VIADD R4, R3, 0x1ffffffe ;  /* 0x1ffffffe03047836 */ /* 0x001fcc0000000000 */
[----:B------:R-:W0:Y:S02]  /*0420*/  F2I.U64.TRUNC R4, R4 ;  /* 0x0000000400047311 */ /* 0x000e24000020d800 */
[----:B0-----:R-:W-:-:S04]  /*0430*/  IMAD.WIDE.U32 R6, R4, UR4, RZ ;  /* 0x0000000404067c25 */ /* 0x001fc8000f8e00ff */
[----:B------:R-:W-:Y:S01]  /*0440*/  IMAD R7, R4, UR5, R7 ;  /* 0x0000000504077c24 */ /* 0x000fe2000f8e0207 */
[----:B------:R-:W-:-:S03]  /*0450*/  IADD3 R9, P0, PT, RZ, -R6, RZ ;  /* 0x80000006ff097210 */ /* 0x000fc60007f1e0ff */
[----:B------:R-:W-:Y:S02]  /*0460*/  IMAD R7, R5, UR4, R7 ;  /* 0x0000000405077c24 */ /* 0x000fe4000f8e0207 */
[----:B------:R-:W-:-:S03]  /*0470*/  IMAD.HI.U32 R6, R4, R9, RZ ;  /* 0x0000000904067227 */ /* 0x000fc600078e00ff */
[----:B------:R-:W-:Y:S01]  /*0480*/  IADD3.X R11, PT, PT, RZ, ~R7, RZ, P0, !PT ;  /* 0x80000007ff0b7210 */ /* 0x000fe200007fe4ff */
[----:B------:R-:W-:-:S04]  /*0490*/  IMAD.MOV.U32 R7, RZ, RZ, R4 ;  /* 0x000000ffff077224 */ /* 0x000fc800078e0004 */
[----:B------:R-:W-:-:S04]  /*04a0*/  IMAD.WIDE.U32 R6, P0, R4, R11, R6 ;  /* 0x0000000b04067225 */ /* 0x000fc80007800006 */
[C---:B------:R-:W-:Y:S02]  /*04b0*/  IMAD R13, R5.reuse, R11, RZ ;  /* 0x0000000b050d7224 */ /* 0x040fe400078e02ff */
[----:B------:R-:W-:-:S04]  /*04c0*/  IMAD.HI.U32 R6, P1, R5, R9, R6 ;  /* 0x0000000905067227 */ /* 0x000fc80007820006 */
[----:B------:R-:W-:Y:S01]  /*04d0*/  IMAD.HI.U32 R3, R5, R11, RZ ;  /* 0x0000000b05037227 */ /* 0x000fe200078e00ff */
[----:B------:R-:W-:-:S03]  /*04e0*/  IADD3 R7, P2, PT, R13, R6, RZ ;  /* 0x000000060d077210 */ /* 0x000fc60007f5e0ff */
[----:B------:R-:W-:Y:S02]  /*04f0*/  IMAD.X R3, R3, 0x1, R5, P0 ;  /* 0x0000000103037824 */ /* 0x000fe400000e0605 */
[----:B------:R-:W-:-:S03]  /*0500*/  IMAD.WIDE.U32 R4, R7, UR4, RZ ;  /* 0x0000000407047c25 */ /* 0x000fc6000f8e00ff */
[----:B------:R-:W-:Y:S01]  /*0510*/  IADD3.X R3, PT, PT, RZ, RZ, R3, P2, P1 ;  /* 0x000000ffff037210 */ /* 0x000fe200017e2403 */
[----:B------:R-:W-:Y:S01]  /*0520*/  IMAD R6, R7, UR5, R5 ;  /* 0x0000000507067c24 */ /* 0x000fe2000f8e0205 */
[----:B------:R-:W-:-:S03]  /*0530*/  IADD3 R5, P0, PT, RZ, -R4, RZ ;  /* 0x80000004ff057210 */ /* 0x000fc60007f1e0ff */
[----:B------:R-:W-:Y:S02]  /*0540*/  IMAD R4, R3, UR4, R6 ;  /* 0x0000000403047c24 */ /* 0x000fe4000f8e0206 */
[----:B------:R-:W-:-:S03]  /*0550*/  IMAD.HI.U32 R6, R7, R5, RZ ;  /* 0x0000000507067227 */ /* 0x000fc600078e00ff */
[----:B------:R-:W-:-:S05]  /*0560*/  IADD3.X R4, PT, PT, RZ, ~R4, RZ, P0, !PT ;  /* 0x80000004ff047210 */ /* 0x000fca00007fe4ff */
[----:B------:R-:W-:-:S04]  /*0570*/  IMAD.WIDE.U32 R6, P0, R7, R4, R6 ;  /* 0x0000000407067225 */ /* 0x000fc80007800006 */
[C---:B------:R-:W-:Y:S02]  /*0580*/  IMAD R8, R3.reuse, R4, RZ ;  /* 0x0000000403087224 */ /* 0x040fe400078e02ff */
[----:B------:R-:W-:-:S04]  /*0590*/  IMAD.HI.U32 R7, P1, R3, R5, R6 ;  /* 0x0000000503077227 */ /* 0x000fc80007820006 */
[----:B------:R-:W-:Y:S02]  /*05a0*/  HFMA2 R5, -RZ, RZ, 0, 0 ;  /* 0x00000000ff057431 */ /* 0x000fe400000001ff */
[----:B------:R-:W-:Y:S01]  /*05b0*/  IMAD.HI.U32 R6, R3, R4, RZ ;  /* 0x0000000403067227 */ /* 0x000fe200078e00ff */
[----:B------:R-:W-:-:S03]  /*05c0*/  IADD3 R7, P2, PT, R8, R7, RZ ;  /* 0x0000000708077210 */ /* 0x000fc60007f5e0ff */
[----:B------:R-:W-:Y:S02]  /*05d0*/  IMAD.X R3, R6, 0x1, R3, P0 ;  /* 0x0000000106037824 */ /* 0x000fe400000e0603 */
[----:B------:R-:W-:-:S03]  /*05e0*/  IMAD.HI.U32 R4, R7, R0, RZ ;  /* 0x0000000007047227 */ /* 0x000fc600078e00ff */
[----:B------:R-:W-:Y:S01]  /*05f0*/  IADD3.X R3, PT, PT, RZ, RZ, R3, P2, P1 ;  /* 0x000000ffff037210 */ /* 0x000fe200017e2403 */
[----:B------:R-:W-:-:S04]  /*0600*/  IMAD.WIDE.U32 R4, RZ, R7, R4 ;  /* 0x00000007ff047225 */ /* 0x000fc800078e0004 */
[----:B------:R-:W-:-:S05]  /*0610*/  IMAD.HI.U32 R3, P0, R3, R0, R4 ;  /* 0x0000000003037227 */ /* 0x000fca0007800004 */
[----:B------:R-:W-:Y:S01]  /*0620*/  IADD3 R7, P1, PT, RZ, R3, RZ ;  /* 0x00000003ff077210 */ /* 0x000fe20007f3e0ff */
[----:B------:R-:W-:-:S04]  /*0630*/  IMAD.X R3, RZ, RZ, RZ, P0 ;  /* 0x000000ffff037224 */ /* 0x000fc800000e06ff */
[----:B------:R-:W-:Y:S01]  /*0640*/  IMAD.WIDE.U32 R4, R7, UR4, RZ ;  /* 0x0000000407047c25 */ /* 0x000fe2000f8e00ff */
[----:B------:R-:W-:-:S03]  /*0650*/  IADD3.X R3, PT, PT, RZ, R3, RZ, P1, !PT ;  /* 0x00000003ff037210 */ /* 0x000fc60000ffe4ff */
[----:B------:R-:W-:Y:S01]  /*0660*/  IMAD R6, R7, UR5, R5 ;  /* 0x0000000507067c24 */ /* 0x000fe2000f8e0205 */
[----:B------:R-:W-:-:S03]  /*0670*/  IADD3 R10, P1, PT, -R4, R0, RZ ;  /* 0x00000000040a7210 */ /* 0x000fc60007f3e1ff */
[----:B------:R-:W-:Y:S01]  /*0680*/  IMAD R6, R3, UR4, R6 ;  /* 0x0000000403067c24 */ /* 0x000fe2000f8e0206 */
[C---:B------:R-:W-:Y:S02]  /*0690*/  ISETP.GE.U32.AND P0, PT, R10.reuse, UR4, PT ;  /* 0x000000040a007c0c */ /* 0x040fe4000bf06070 */
[----:B------:R-:W-:Y:S01]  /*06a0*/  IADD3 R5, P2, PT, R10, -UR4, RZ ;  /* 0x800000040a057c10 */ /* 0x000fe2000ff5e0ff */
[----:B------:R-:W-:Y:S01]  /*06b0*/  IMAD.X R9, RZ, RZ, ~R6, P1 ;  /* 0x000000ffff097224 */ /* 0x000fe200008e0e06 */
[----:B------:R-:W-:-:S04]  /*06c0*/  IADD3 R4, P1, PT, R7, 0x1, RZ ;  /* 0x0000000107047810 */ /* 0x000fc80007f3e0ff */
[C---:B------:R-:W-:Y:S02]  /*06d0*/  ISETP.GE.U32.AND.EX P0, PT, R9.reuse, UR5, PT, P0 ;  /* 0x0000000509007c0c */ /* 0x040fe4000bf06100 */
[----:B------:R-:W-:Y:S02]  /*06e0*/  IADD3.X R6, PT, PT, RZ, R3, RZ, P1, !PT ;  /* 0x00000003ff067210 */ /* 0x000fe40000ffe4ff */
[----:B------:R-:W-:Y:S02]  /*06f0*/  SEL R7, R4, R7, P0 ;  /* 0x0000000704077207 */ /* 0x000fe40000000000 */
[----:B------:R-:W-:Y:S02]  /*0700*/  IADD3.X R8, PT, PT, R9, ~UR5, RZ, P2, !PT ;  /* 0x8000000509087c10 */ /* 0x000fe400097fe4ff */
[----:B------:R-:W-:Y:S02]  /*0710*/  SEL R5, R5, R10, P0 ;  /* 0x0000000a05057207 */ /* 0x000fe40000000000 */
[----:B------:R-:W-:-:S02]  /*0720*/  SEL R6, R6, R3, P0 ;  /* 0x0000000306067207 */ /* 0x000fc40000000000 */
[----:B------:R-:W-:Y:S02]  /*0730*/  IADD3 R4, P2, PT, R7, 0x1, RZ ;  /* 0x0000000107047810 */ /* 0x000fe40007f5e0ff */
[----:B------:R-:W-:Y:S02]  /*0740*/  SEL R8, R8, R9, P0 ;  /* 0x0000000908087207 */ /* 0x000fe40000000000 */
[----:B------:R-:W-:Y:S01]  /*0750*/  ISETP.GE.U32.AND P0, PT, R5, UR4, PT ;  /* 0x0000000405007c0c */ /* 0x000fe2000bf06070 */
[----:B------:R-:W-:Y:S01]  /*0760*/  IMAD.X R5, RZ, RZ, R6, P2 ;  /* 0x000000ffff057224 */ /* 0x000fe200010e0606 */
[----:B------:R-:W-:Y:S02]  /*0770*/  ISETP.NE.U32.AND P1, PT, RZ, UR4, PT ;  /* 0x00000004ff007c0c */ /* 0x000fe4000bf25070 */
[----:B------:R-:W-:Y:S02]  /*0780*/  ISETP.GE.U32.AND.EX P0, PT, R8, UR5, PT, P0 ;  /* 0x0000000508007c0c */ /* 0x000fe4000bf06100 */
[----:B------:R-:W-:-:S02]  /*0790*/  MOV R3, 0x0 ;  /* 0x0000000000037802 */ /* 0x000fc40000000f00 */
[----:B------:R-:W-:Y:S02]  /*07a0*/  ISETP.NE.AND.EX P1, PT, RZ, UR5, PT, P1 ;  /* 0x00000005ff007c0c */ /* 0x000fe4000bf25310 */
[----:B------:R-:W-:Y:S02]  /*07b0*/  SEL R4, R4, R7, P0 ;  /* 0x0000000704047207 */ /* 0x000fe40000000000 */
[----:B------:R-:W-:Y:S02]  /*07c0*/  SEL R5, R5, R6, P0 ;  /* 0x0000000605057207 */ /* 0x000fe40000000000 */
[----:B------:R-:W-:Y:S02]  /*07d0*/  SEL R4, R4, 0xffffffff, P1 ;  /* 0xffffffff04047807 */ /* 0x000fe40000800000 */
[----:B------:R-:W-:Y:S01]  /*07e0*/  SEL R5, R5, 0xffffffff, P1 ;  /* 0xffffffff05057807 */ /* 0x000fe20000800000 */
[----:B------:R-:W-:Y:S06]  /*07f0*/  RET.REL.NODEC R2 `(_Z14UVAQueryKernelPKlPKfiPfi) ;  /* 0xfffffff802007950 */ /* 0x000fec0003c3ffff */
.L_x_2:
[----:B------:R-:W-:-:S00]  /*0800*/  BRA `(.L_x_2) ;  /* 0xfffffffc00fc7947 */ /* 0x000fc0000383ffff */
[----:B------:R-:W-:-:S00]  /*0810*/  NOP ;  /* 0x0000000000007918 */ /* 0x000fc00000000000 */
        /* <DEDUP_REMOVED lines=14> */
.L_x_3:


//--------------------- .nv.shared.reserved.0     --------------------------
	.section	.nv.shared.reserved.0,"aw",@nobits
	.weak		__nv_reservedSMEM_offset_0_alias
	.size		__nv_reservedSMEM_offset_0_alias, 0, 64
	.other		__nv_reservedSMEM_offset_0_alias,@"STO_CUDA_RESERVED_SHARED STV_DEFAULT"
__nv_reservedSMEM_offset_0_alias:
	.zero		0
	.zero		64


//--------------------- .nv.constant0._Z14UVAQueryKernelPKlPKfiPfi --------------------------
	.section	.nv.constant0._Z14UVAQueryKernelPKlPKfiPfi,"a",@progbits
	.sectionflags	@""
	.align	4
.nv.constant0._Z14UVAQueryKernelPKlPKfiPfi:
	.zero		932


//--------------------- SYMBOLS --------------------------

	.type		.nv.reservedSmem.offset0,@object
	.size		.nv.reservedSmem.offset0,0x4
